	.headerflags	@"EF_CUDA_TEXMODE_UNIFIED EF_CUDA_64BIT_ADDRESS EF_CUDA_ACCELERATORS EF_CUDA_SM90 EF_CUDA_VIRTUAL_SM(EF_CUDA_SM90)"
	.elftype	@"ET_EXEC"


//--------------------- .nv.info                  --------------------------
	.section	.nv.info,"",@"SHT_CUDA_INFO"
	.align	4


	//----- nvinfo : EIATTR_REGCOUNT
	.align		4
        /*0000*/ 	.byte	0x04, 0x2f
        /*0002*/ 	.short	(.L_3 - .L_2)
	.align		4
.L_2:
        /*0004*/ 	.word	index@(triton_poi_fused__native_batch_norm_legit_no_training_add_convolution_div_eq_masked_fill_mul_ones_like_relu_sub_7)
        /*0008*/ 	.word	0x00000019


	//----- nvinfo : EIATTR_MIN_STACK_SIZE
	.align		4
.L_3:
        /*000c*/ 	.byte	0x04, 0x12
        /*000e*/ 	.short	(.L_5 - .L_4)
	.align		4
.L_4:
        /*0010*/ 	.word	index@(triton_poi_fused__native_batch_norm_legit_no_training_add_convolution_div_eq_masked_fill_mul_ones_like_relu_sub_7)
        /*0014*/ 	.word	0x00000000


	//----- nvinfo : EIATTR_FRAME_SIZE
	.align		4
.L_5:
        /*0018*/ 	.byte	0x04, 0x11
        /*001a*/ 	.short	(.L_7 - .L_6)
	.align		4
.L_6:
        /*001c*/ 	.word	index@(triton_poi_fused__native_batch_norm_legit_no_training_add_convolution_div_eq_masked_fill_mul_ones_like_relu_sub_7)
        /*0020*/ 	.word	0x00000000


	//----- nvinfo : EIATTR_MIN_STACK_SIZE
	.align		4
.L_7:
        /*0024*/ 	.byte	0x04, 0x12
        /*0026*/ 	.short	(.L_9 - .L_8)
	.align		4
.L_8:
        /*0028*/ 	.word	index@(triton_poi_fused__native_batch_norm_legit_no_training_add_convolution_div_eq_masked_fill_mul_ones_like_relu_sub_7)
        /*002c*/ 	.word	0x00000000
.L_9:


//--------------------- .nv.info.triton_poi_fused__native_batch_norm_legit_no_training_add_convolution_div_eq_masked_fill_mul_ones_like_relu_sub_7 --------------------------
	.section	.nv.info.triton_poi_fused__native_batch_norm_legit_no_training_add_convolution_div_eq_masked_fill_mul_ones_like_relu_sub_7,"",@"SHT_CUDA_INFO"
	.sectionflags	@""
	.align	4


	//----- nvinfo : EIATTR_CUDA_API_VERSION
	.align		4
        /*0000*/ 	.byte	0x04, 0x37
        /*0002*/ 	.short	(.L_11 - .L_10)
.L_10:
        /*0004*/ 	.word	0x0000007c


	//----- nvinfo : EIATTR_KPARAM_INFO
	.align		4
.L_11:
        /*0008*/ 	.byte	0x04, 0x17
        /*000a*/ 	.short	(.L_13 - .L_12)
.L_12:
        /*000c*/ 	.word	0x00000000
        /*0010*/ 	.short	0x000a
        /*0012*/ 	.short	0x0050
        /*0014*/ 	.byte	0x00, 0xf0, 0x11, 0x00


	//----- nvinfo : EIATTR_KPARAM_INFO
	.align		4
.L_13:
        /*0018*/ 	.byte	0x04, 0x17
        /*001a*/ 	.short	(.L_15 - .L_14)
.L_14:
        /*001c*/ 	.word	0x00000000
        /*0020*/ 	.short	0x0009
        /*0022*/ 	.short	0x0048
        /*0024*/ 	.byte	0x00, 0xf4, 0x21, 0x00


	//----- nvinfo : EIATTR_KPARAM_INFO
	.align		4
.L_15:
        /*0028*/ 	.byte	0x04, 0x17
        /*002a*/ 	.short	(.L_17 - .L_16)
.L_16:
        /*002c*/ 	.word	0x00000000
        /*0030*/ 	.short	0x0008
        /*0032*/ 	.short	0x0040
        /*0034*/ 	.byte	0x00, 0xf4, 0x21, 0x00


	//----- nvinfo : EIATTR_KPARAM_INFO
	.align		4
.L_17:
        /*0038*/ 	.byte	0x04, 0x17
        /*003a*/ 	.short	(.L_19 - .L_18)
.L_18:
        /*003c*/ 	.word	0x00000000
        /*0040*/ 	.short	0x0007
        /*0042*/ 	.short	0x0038
        /*0044*/ 	.byte	0x00, 0xf4, 0x21, 0x00


	//----- nvinfo : EIATTR_KPARAM_INFO
	.align		4
.L_19:
        /*0048*/ 	.byte	0x04, 0x17
        /*004a*/ 	.short	(.L_21 - .L_20)
.L_20:
        /*004c*/ 	.word	0x00000000
        /*0050*/ 	.short	0x0006
        /*0052*/ 	.short	0x0030
        /*0054*/ 	.byte	0x00, 0xf4, 0x21, 0x00


	//----- nvinfo : EIATTR_KPARAM_INFO
	.align		4
.L_21:
        /*0058*/ 	.byte	0x04, 0x17
        /*005a*/ 	.short	(.L_23 - .L_22)
.L_22:
        /*005c*/ 	.word	0x00000000
        /*0060*/ 	.short	0x0005
        /*0062*/ 	.short	0x0028
        /*0064*/ 	.byte	0x00, 0xf4, 0x21, 0x00


	//----- nvinfo : EIATTR_KPARAM_INFO
	.align		4
.L_23:
        /*0068*/ 	.byte	0x04, 0x17
        /*006a*/ 	.short	(.L_25 - .L_24)
.L_24:
        /*006c*/ 	.word	0x00000000
        /*0070*/ 	.short	0x0004
        /*0072*/ 	.short	0x0020
        /*0074*/ 	.byte	0x00, 0xf4, 0x21, 0x00


	//----- nvinfo : EIATTR_KPARAM_INFO
	.align		4
.L_25:
        /*0078*/ 	.byte	0x04, 0x17
        /*007a*/ 	.short	(.L_27 - .L_26)
.L_26:
        /*007c*/ 	.word	0x00000000
        /*0080*/ 	.short	0x0003
        /*0082*/ 	.short	0x0018
        /*0084*/ 	.byte	0x00, 0xf4, 0x21, 0x00


	//----- nvinfo : EIATTR_KPARAM_INFO
	.align		4
.L_27:
        /*0088*/ 	.byte	0x04, 0x17
        /*008a*/ 	.short	(.L_29 - .L_28)
.L_28:
        /*008c*/ 	.word	0x00000000
        /*0090*/ 	.short	0x0002
        /*0092*/ 	.short	0x0010
        /*0094*/ 	.byte	0x00, 0xf4, 0x21, 0x00


	//----- nvinfo : EIATTR_KPARAM_INFO
	.align		4
.L_29:
        /*0098*/ 	.byte	0x04, 0x17
        /*009a*/ 	.short	(.L_31 - .L_30)
.L_30:
        /*009c*/ 	.word	0x00000000
        /*00a0*/ 	.short	0x0001
        /*00a2*/ 	.short	0x0008
        /*00a4*/ 	.byte	0x00, 0xf4, 0x21, 0x00


	//----- nvinfo : EIATTR_KPARAM_INFO
	.align		4
.L_31:
        /*00a8*/ 	.byte	0x04, 0x17
        /*00aa*/ 	.short	(.L_33 - .L_32)
.L_32:
        /*00ac*/ 	.word	0x00000000
        /*00b0*/ 	.short	0x0000
        /*00b2*/ 	.short	0x0000
        /*00b4*/ 	.byte	0x00, 0xf4, 0x21, 0x00


	//----- nvinfo : EIATTR_SPARSE_MMA_MASK
	.align		4
.L_33:
        /*00b8*/ 	.byte	0x03, 0x50
        /*00ba*/ 	.short	0x0000


	//----- nvinfo : EIATTR_MAXREG_COUNT
	.align		4
        /*00bc*/ 	.byte	0x03, 0x1b
        /*00be*/ 	.short	0x00ff


	//----- nvinfo : EIATTR_EXIT_INSTR_OFFSETS
	.align		4
        /*00c0*/ 	.byte	0x04, 0x1c
        /*00c2*/ 	.short	(.L_35 - .L_34)


	//   ....[0]....
.L_34:
        /*00c4*/ 	.word	0x00000530


	//   ....[1]....
        /*00c8*/ 	.word	0x00000550


	//----- nvinfo : EIATTR_REQNTID
	.align		4
.L_35:
        /*00cc*/ 	.byte	0x04, 0x10
        /*00ce*/ 	.short	(.L_37 - .L_36)
.L_36:
        /*00d0*/ 	.word	0x00000080
        /*00d4*/ 	.word	0x00000001
        /*00d8*/ 	.word	0x00000001


	//----- nvinfo : EIATTR_CBANK_PARAM_SIZE
	.align		4
.L_37:
        /*00dc*/ 	.byte	0x03, 0x19
        /*00de*/ 	.short	0x0054


	//----- nvinfo : EIATTR_PARAM_CBANK
	.align		4
        /*00e0*/ 	.byte	0x04, 0x0a
        /*00e2*/ 	.short	(.L_39 - .L_38)
	.align		4
.L_38:
        /*00e4*/ 	.word	index@(.nv.constant0.triton_poi_fused__native_batch_norm_legit_no_training_add_convolution_div_eq_masked_fill_mul_ones_like_relu_sub_7)
        /*00e8*/ 	.short	0x0210
        /*00ea*/ 	.short	0x0054


	//----- nvinfo : EIATTR_SW_WAR
	.align		4
.L_39:
        /*00ec*/ 	.byte	0x04, 0x36
        /*00ee*/ 	.short	(.L_41 - .L_40)
.L_40:
        /*00f0*/ 	.word	0x00000008
.L_41:


//--------------------- .nv.callgraph             --------------------------
	.section	.nv.callgraph,"",@"SHT_CUDA_CALLGRAPH"
	.align	4
	.sectionentsize	8
	.align		4
        /*0000*/ 	.word	0x00000000
	.align		4
        /*0004*/ 	.word	0xffffffff
	.align		4
        /*0008*/ 	.word	0x00000000
	.align		4
        /*000c*/ 	.word	0xfffffffe
	.align		4
        /*0010*/ 	.word	0x00000000
	.align		4
        /*0014*/ 	.word	0xfffffffd
	.align		4
        /*0018*/ 	.word	0x00000000
	.align		4
        /*001c*/ 	.word	0xfffffffc


//--------------------- .nv.constant4             --------------------------
	.section	.nv.constant4,"a",@progbits
	.align	8
	.align		8
.nv.constant4:
        /*0000*/ 	.dword	_$_str
	.align		8
        /*0008*/ 	.dword	_$_str_$_2


//--------------------- .text.triton_poi_fused__native_batch_norm_legit_no_training_add_convolution_div_eq_masked_fill_mul_ones_like_relu_sub_7 --------------------------
	.section	.text.triton_poi_fused__native_batch_norm_legit_no_training_add_convolution_div_eq_masked_fill_mul_ones_like_relu_sub_7,"ax",@progbits
	.align	128
        .global         triton_poi_fused__native_batch_norm_legit_no_training_add_convolution_div_eq_masked_fill_mul_ones_like_relu_sub_7
        .type           triton_poi_fused__native_batch_norm_legit_no_training_add_convolution_div_eq_masked_fill_mul_ones_like_relu_sub_7,@function
        .size           triton_poi_fused__native_batch_norm_legit_no_training_add_convolution_div_eq_masked_fill_mul_ones_like_relu_sub_7,(.L_x_1 - triton_poi_fused__native_batch_norm_legit_no_training_add_convolution_div_eq_masked_fill_mul_ones_like_relu_sub_7)
        .other          triton_poi_fused__native_batch_norm_legit_no_training_add_convolution_div_eq_masked_fill_mul_ones_like_relu_sub_7,@"STO_CUDA_ENTRY STV_DEFAULT"
triton_poi_fused__native_batch_norm_legit_no_training_add_convolution_div_eq_masked_fill_mul_ones_like_relu_sub_7:
.text.triton_poi_fused__native_batch_norm_legit_no_training_add_convolution_div_eq_masked_fill_mul_ones_like_relu_sub_7:
[----:B------:R-:W0:Y:S01]  /*0000*/  LDC R1, c[0x0][0x28] ;  /* 0x00000a00ff017b82 */ /* 0x000e220000000800 */
[----:B------:R-:W1:Y:S07]  /*0010*/  S2R R6, SR_TID.X ;  /* 0x0000000000067919 */ /* 0x000e6e0000002100 */
[----:B------:R-:W2:Y:S01]  /*0020*/  LDC.64 R12, c[0x0][0x230] ;  /* 0x00008c00ff0c7b82 */ /* 0x000ea20000000a00 */
[----:B------:R-:W-:Y:S01]  /*0030*/  HFMA2.MMA R7, -RZ, RZ, 0, 0 ;  /* 0x00000000ff077435 */ /* 0x000fe200000001ff */
[----:B------:R-:W-:Y:S01]  /*0040*/  ULDC.64 UR4, c[0x0][0x208] ;  /* 0x0000820000047ab9 */ /* 0x000fe20000000a00 */
[----:B------:R-:W3:Y:S01]  /*0050*/  S2R R3, SR_CTAID.X ;  /* 0x0000000000037919 */ /* 0x000ee20000002500 */
[----:B------:R-:W-:-:S04]  /*0060*/  IMAD.MOV.U32 R0, RZ, RZ, RZ ;  /* 0x000000ffff007224 */ /* 0x000fc800078e00ff */
[----:B------:R-:W4:Y:S01]  /*0070*/  LDC.64 R14, c[0x0][0x220] ;  /* 0x00008800ff0e7b82 */ /* 0x000f220000000a00 */
[----:B------:R-:W-:-:S07]  /*0080*/  CS2R R8, SRZ ;  /* 0x0000000000087805 */ /* 0x000fce000001ff00 */
[----:B------:R-:W5:Y:S08]  /*0090*/  LDC.64 R16, c[0x0][0x228] ;  /* 0x00008a00ff107b82 */ /* 0x000f700000000a00 */
[----:B------:R-:W4:Y:S08]  /*00a0*/  LDC.64 R18, c[0x0][0x238] ;  /* 0x00008e00ff127b82 */ /* 0x000f300000000a00 */
[----:B------:R-:W4:Y:S01]  /*00b0*/  LDC.64 R20, c[0x0][0x240] ;  /* 0x00009000ff147b82 */ /* 0x000f220000000a00 */
[----:B-1----:R-:W-:Y:S01]  /*00c0*/  LOP3.LUT R6, R6, 0x7f, RZ, 0xc0, !PT ;  /* 0x0000007f06067812 */ /* 0x002fe200078ec0ff */
[----:B------:R-:W-:Y:S01]  /*00d0*/  ULDC.64 UR6, c[0x0][0x248] ;  /* 0x0000920000067ab9 */ /* 0x000fe20000000a00 */
[----:B---3--:R-:W-:-:S02]  /*00e0*/  SHF.R.S32.HI R5, RZ, 0x18, R3 ;  /* 0x00000018ff057819 */ /* 0x008fc40000011403 */
[----:B------:R-:W-:Y:S02]  /*00f0*/  LEA R6, R3, R6, 0x7 ;  /* 0x0000000603067211 */ /* 0x000fe400078e38ff */
[----:B------:R-:W-:Y:S01]  /*0100*/  SGXT R5, R5, 0x1 ;  /* 0x000000010505781a */ /* 0x000fe20000000200 */
[----:B------:R-:W1:Y:S01]  /*0110*/  LDC.64 R2, c[0x0][0x210] ;  /* 0x00008400ff027b82 */ /* 0x000e620000000a00 */
[----:B------:R-:W-:Y:S02]  /*0120*/  ISETP.GE.AND P0, PT, R6, 0x400, PT ;  /* 0x000004000600780c */ /* 0x000fe40003f06270 */
[----:B------:R-:W-:-:S04]  /*0130*/  LEA.HI R5, R5, R6, RZ, 0x6 ;  /* 0x0000000605057211 */ /* 0x000fc800078f30ff */
[----:B------:R-:W-:-:S04]  /*0140*/  LOP3.LUT R5, R5, 0xffffffc0, RZ, 0xc0, !PT ;  /* 0xffffffc005057812 */ /* 0x000fc800078ec0ff */
[----:B------:R-:W-:Y:S02]  /*0150*/  IADD3 R10, R6, -R5, RZ ;  /* 0x80000005060a7210 */ /* 0x000fe40007ffe0ff */
[----:B------:R-:W3:Y:S03]  /*0160*/  LDC.64 R4, c[0x0][0x218] ;  /* 0x00008600ff047b82 */ /* 0x000ee60000000a00 */
[----:B--2---:R-:W-:-:S05]  /*0170*/  IMAD.WIDE R12, R10, 0x4, R12 ;  /* 0x000000040a0c7825 */ /* 0x004fca00078e020c */
[----:B------:R2:W2:Y:S01]  /*0180*/  @!P0 LDG.E.EL R7, desc[UR4][R12.64] ;  /* 0x000000040c078981 */ /* 0x0004a2000c2e1900 */
[----:B-1----:R-:W-:-:S05]  /*0190*/  IMAD.WIDE R2, R6, 0x4, R2 ;  /* 0x0000000406027825 */ /* 0x002fca00078e0202 */
[----:B------:R-:W2:Y:S01]  /*01a0*/  @!P0 LDG.E R0, desc[UR4][R2.64] ;  /* 0x0000000402008981 */ /* 0x000ea2000c1e1900 */
[----:B----4-:R-:W-:-:S05]  /*01b0*/  IMAD.WIDE R14, R10, 0x4, R14 ;  /* 0x000000040a0e7825 */ /* 0x010fca00078e020e */
[----:B------:R-:W4:Y:S01]  /*01c0*/  @!P0 LDG.E.EL R8, desc[UR4][R14.64] ;  /* 0x000000040e088981 */ /* 0x000f22000c2e1900 */
[----:B---3--:R-:W-:-:S05]  /*01d0*/  IMAD.WIDE R4, R6, 0x4, R4 ;  /* 0x0000000406047825 */ /* 0x008fca00078e0204 */
[----:B------:R-:W4:Y:S01]  /*01e0*/  @!P0 LDG.E R9, desc[UR4][R4.64] ;  /* 0x0000000404098981 */ /* 0x000f22000c1e1900 */
[----:B------:R-:W-:Y:S01]  /*01f0*/  MOV R11, RZ ;  /* 0x000000ff000b7202 */ /* 0x000fe20000000f00 */
[----:B-----5:R-:W-:Y:S01]  /*0200*/  IMAD.WIDE R16, R10, 0x4, R16 ;  /* 0x000000040a107825 */ /* 0x020fe200078e0210 */
[----:B--2---:R-:W-:-:S03]  /*0210*/  HFMA2.MMA R13, -RZ, RZ, 0, 0 ;  /* 0x00000000ff0d7435 */ /* 0x004fc600000001ff */
[C---:B0-----:R-:W-:Y:S01]  /*0220*/  IMAD.WIDE R18, R10.reuse, 0x4, R18 ;  /* 0x000000040a127825 */ /* 0x041fe200078e0212 */
[----:B------:R0:W2:Y:S03]  /*0230*/  @!P0 LDG.E.EL R11, desc[UR4][R16.64] ;  /* 0x00000004100b8981 */ /* 0x0000a6000c2e1900 */
[----:B------:R-:W-:-:S04]  /*0240*/  IMAD.WIDE R20, R10, 0x4, R20 ;  /* 0x000000040a147825 */ /* 0x000fc800078e0214 */
[----:B------:R-:W-:Y:S01]  /*0250*/  IMAD.MOV.U32 R10, RZ, RZ, RZ ;  /* 0x000000ffff0a7224 */ /* 0x000fe200078e00ff */
[----:B------:R-:W3:Y:S05]  /*0260*/  @!P0 LDG.E.EL R13, desc[UR4][R20.64] ;  /* 0x00000004140d8981 */ /* 0x000eea000c2e1900 */
[----:B------:R1:W3:Y:S01]  /*0270*/  @!P0 LDG.E.EL R10, desc[UR4][R18.64] ;  /* 0x00000004120a8981 */ /* 0x0002e2000c2e1900 */
[----:B0-----:R-:W-:Y:S01]  /*0280*/  MOV R17, 0x3e800000 ;  /* 0x3e80000000117802 */ /* 0x001fe20000000f00 */
[----:B------:R-:W-:-:S04]  /*0290*/  FADD R14, R7, 9.9999997473787516356e-06 ;  /* 0x3727c5ac070e7421 */ /* 0x000fc80000000000 */
[----:B------:R-:W0:Y:S01]  /*02a0*/  MUFU.SQRT R22, R14 ;  /* 0x0000000e00167308 */ /* 0x000e220000002000 */
[----:B------:R-:W-:-:S04]  /*02b0*/  FSETP.NEU.AND P1, PT, R0, RZ, PT ;  /* 0x000000ff0000720b */ /* 0x000fc80003f2d000 */
[----:B------:R-:W-:-:S04]  /*02c0*/  FSEL R7, R0, 1, P1 ;  /* 0x3f80000000077808 */ /* 0x000fc80000800000 */
[C---:B------:R-:W-:Y:S01]  /*02d0*/  FSETP.GEU.AND P4, PT, |R7|.reuse, 1.175494350822287508e-38, PT ;  /* 0x008000000700780b */ /* 0x040fe20003f8e200 */
[C---:B------:R-:W-:Y:S01]  /*02e0*/  FMUL R12, R7.reuse, 0.25 ;  /* 0x3e800000070c7820 */ /* 0x040fe20000400000 */
[----:B------:R-:W-:Y:S02]  /*02f0*/  FSETP.GT.AND P2, PT, |R7|, 8.50705917302346158658e+37, PT ;  /* 0x7e8000000700780b */ /* 0x000fe40003f44200 */
[----:B0-----:R-:W-:Y:S02]  /*0300*/  FSETP.GT.AND P3, PT, R22, 8.50705917302346158658e+37, PT ;  /* 0x7e8000001600780b */ /* 0x001fe40003f64000 */
[----:B------:R-:W-:Y:S02]  /*0310*/  FSEL R12, R12, R7, P2 ;  /* 0x000000070c0c7208 */ /* 0x000fe40001000000 */
[----:B------:R-:W-:Y:S01]  /*0320*/  FSETP.GEU.AND P5, PT, R22, 1.175494350822287508e-38, PT ;  /* 0x008000001600780b */ /* 0x000fe20003fae000 */
[----:B----4-:R-:W-:-:S04]  /*0330*/  FADD R9, R8, R9 ;  /* 0x0000000908097221 */ /* 0x010fc80000000000 */
[----:B------:R-:W-:Y:S01]  /*0340*/  @!P4 FMUL R12, R12, 16777216 ;  /* 0x4b8000000c0cc820 */ /* 0x000fe20000400000 */
[----:B------:R-:W-:-:S03]  /*0350*/  FADD R9, R9, -R8 ;  /* 0x8000000809097221 */ /* 0x000fc60000000000 */
[----:B------:R-:W0:Y:S01]  /*0360*/  MUFU.RCP R15, R12 ;  /* 0x0000000c000f7308 */ /* 0x000e220000001000 */
[----:B------:R-:W-:Y:S01]  /*0370*/  @P3 FMUL R22, R22, 0.25 ;  /* 0x3e80000016163820 */ /* 0x000fe20000400000 */
[----:B------:R-:W-:-:S03]  /*0380*/  @P2 FMUL R9, R9, 0.25 ;  /* 0x3e80000009092820 */ /* 0x000fc60000400000 */
[----:B------:R-:W-:Y:S01]  /*0390*/  @!P5 FMUL R22, R22, 16777216 ;  /* 0x4b8000001616d820 */ /* 0x000fe20000400000 */
[----:B------:R-:W-:-:S05]  /*03a0*/  @!P4 FMUL R9, R9, 16777216 ;  /* 0x4b8000000909c820 */ /* 0x000fca0000400000 */
[----:B------:R-:W4:Y:S01]  /*03b0*/  MUFU.RCP R22, R22 ;  /* 0x0000001600167308 */ /* 0x000f220000001000 */
[----:B------:R-:W-:Y:S01]  /*03c0*/  FSEL R17, R17, 1, P3 ;  /* 0x3f80000011117808 */ /* 0x000fe20001800000 */
[----:B0-----:R-:W-:Y:S02]  /*03d0*/  FFMA R15, R15, R9, R8 ;  /* 0x000000090f0f7223 */ /* 0x001fe40000000008 */
[----:B------:R-:W0:Y:S02]  /*03e0*/  LDC.64 R8, c[0x0][0x250] ;  /* 0x00009400ff087b82 */ /* 0x000e240000000a00 */
[----:B------:R-:W-:Y:S01]  /*03f0*/  @!P5 FMUL R17, R17, 16777216 ;  /* 0x4b8000001111d820 */ /* 0x000fe20000400000 */
[----:B-1----:R-:W-:-:S05]  /*0400*/  FSEL R18, R15, RZ, P1 ;  /* 0x000000ff0f127208 */ /* 0x002fca0000800000 */
[----:B------:R-:W1:Y:S01]  /*0410*/  LDC.64 R14, c[0x0][0x258] ;  /* 0x00009600ff0e7b82 */ /* 0x000e620000000a00 */
[----:B----4-:R-:W-:Y:S01]  /*0420*/  FMUL R12, R22, R17 ;  /* 0x00000011160c7220 */ /* 0x010fe20000400000 */
[----:B--2---:R-:W-:Y:S01]  /*0430*/  FADD R11, R18, -R11 ;  /* 0x8000000b120b7221 */ /* 0x004fe20000000000 */
[----:B------:R-:W-:-:S03]  /*0440*/  IADD3 R16, P2, R6, UR6, RZ ;  /* 0x0000000606107c10 */ /* 0x000fc6000ff5e0ff */
[----:B------:R-:W-:Y:S01]  /*0450*/  FMUL R12, R11, R12 ;  /* 0x0000000c0b0c7220 */ /* 0x000fe20000400000 */
[----:B------:R-:W-:-:S03]  /*0460*/  LEA.HI.X.SX32 R17, R6, UR7, 0x1, P2 ;  /* 0x0000000706117c11 */ /* 0x000fc600090f0eff */
[----:B---3--:R-:W-:Y:S01]  /*0470*/  FFMA R10, R12, R10, R13 ;  /* 0x0000000a0c0a7223 */ /* 0x008fe2000000000d */
[----:B------:R-:W-:Y:S02]  /*0480*/  SEL R19, RZ, 0x1, P1 ;  /* 0x00000001ff137807 */ /* 0x000fe40000800000 */
[----:B------:R-:W-:Y:S02]  /*0490*/  FSET.BF.NEU.AND R11, R0, RZ, PT ;  /* 0x000000ff000b720a */ /* 0x000fe4000380d000 */
[----:B------:R-:W-:Y:S01]  /*04a0*/  FSETP.GEU.AND P1, PT, R10, RZ, PT ;  /* 0x000000ff0a00720b */ /* 0x000fe20003f2e000 */
[----:B0-----:R-:W-:Y:S01]  /*04b0*/  IMAD.WIDE R8, R6, 0x4, R8 ;  /* 0x0000000406087825 */ /* 0x001fe200078e0208 */
[----:B------:R0:W-:Y:S02]  /*04c0*/  @!P0 STG.E.U8 desc[UR4][R16.64], R19 ;  /* 0x0000001310008986 */ /* 0x0001e4000c101104 */
[----:B------:R-:W-:Y:S02]  /*04d0*/  FSEL R10, R10, RZ, P1 ;  /* 0x000000ff0a0a7208 */ /* 0x000fe40000800000 */
[----:B------:R0:W-:Y:S04]  /*04e0*/  @!P0 STG.E desc[UR4][R2.64], R7 ;  /* 0x0000000702008986 */ /* 0x0001e8000c101904 */
[----:B------:R0:W-:Y:S01]  /*04f0*/  @!P0 STG.E desc[UR4][R4.64], R18 ;  /* 0x0000001204008986 */ /* 0x0001e2000c101904 */
[----:B-1----:R-:W-:-:S03]  /*0500*/  IMAD.WIDE R14, R6, 0x4, R14 ;  /* 0x00000004060e7825 */ /* 0x002fc600078e020e */
[----:B------:R0:W-:Y:S01]  /*0510*/  @!P0 STG.E desc[UR4][R8.64], R11 ;  /* 0x0000000b08008986 */ /* 0x0001e2000c101904 */
[----:B------:R-:W-:Y:S01]  /*0520*/  FMUL R13, R11, R10 ;  /* 0x0000000a0b0d7220 */ /* 0x000fe20000400000 */
[----:B0-----:R-:W-:Y:S06]  /*0530*/  @P0 EXIT ;  /* 0x000000000000094d */ /* 0x001fec0003800000 */
[----:B------:R-:W-:Y:S01]  /*0540*/  STG.E desc[UR4][R14.64], R13 ;  /* 0x0000000d0e007986 */ /* 0x000fe2000c101904 */
[----:B------:R-:W-:Y:S05]  /*0550*/  EXIT ;  /* 0x000000000000794d */ /* 0x000fea0003800000 */
.L_x_0:
[----:B------:R-:W-:-:S00]  /*0560*/  BRA `(.L_x_0) ;  /* 0xfffffffc00fc7947 */ /* 0x000fc0000383ffff */
[----:B------:R-:W-:-:S00]  /*0570*/  NOP ;  /* 0x0000000000007918 */ /* 0x000fc00000000000 */
        /* <DEDUP_REMOVED lines=8> */
.L_x_1:


//--------------------- .nv.global.init           --------------------------
	.section	.nv.global.init,"aw",@progbits
.nv.global.init:
	.type		_$_str,@object
	.size		_$_str,(_$_str_$_2 - _$_str)
_$_str:
        /*0000*/ 	.byte	0x5f, 0x5f, 0x43, 0x55, 0x44, 0x41, 0x5f, 0x46, 0x54, 0x5a, 0x00
	.type		_$_str_$_2,@object
	.size		_$_str_$_2,(.L_1 - _$_str_$_2)
_$_str_$_2:
        /*000b*/ 	.byte	0x5f, 0x5f, 0x43, 0x55, 0x44, 0x41, 0x5f, 0x50, 0x52, 0x45, 0x43, 0x5f, 0x53, 0x51, 0x52, 0x54
        /*001b*/ 	.byte	0x00
.L_1:


//--------------------- .nv.constant0.triton_poi_fused__native_batch_norm_legit_no_training_add_convolution_div_eq_masked_fill_mul_ones_like_relu_sub_7 --------------------------
	.section	.nv.constant0.triton_poi_fused__native_batch_norm_legit_no_training_add_convolution_div_eq_masked_fill_mul_ones_like_relu_sub_7,"a",@progbits
	.sectionflags	@""
	.align	4
.nv.constant0.triton_poi_fused__native_batch_norm_legit_no_training_add_convolution_div_eq_masked_fill_mul_ones_like_relu_sub_7:
	.zero		612
